//
// Generated by NVIDIA NVVM Compiler
//
// Compiler Build ID: CL-36424714
// Cuda compilation tools, release 13.0, V13.0.88
// Based on NVVM 20.0.0
//

.version 9.0
.target sm_100
.address_size 64

	// .globl	_Z10printValuePi
.extern .func  (.param .b32 func_retval0) vprintf
(
	.param .b64 vprintf_param_0,
	.param .b64 vprintf_param_1
)
;
.global .align 1 .b8 $str[9] = {118, 97, 108, 117, 101, 32, 37, 100};

.visible .entry _Z10printValuePi(
	.param .u64 .ptr .align 1 _Z10printValuePi_param_0
)
{
	.local .align 8 .b8 	__local_depot0[8];
	.reg .b64 	%SP;
	.reg .b64 	%SPL;
	.reg .b32 	%r<4>;
	.reg .b64 	%rd<7>;

	mov.u64 	%SPL, __local_depot0;
	cvta.local.u64 	%SP, %SPL;
	ld.param.u64 	%rd1, [_Z10printValuePi_param_0];
	cvta.to.global.u64 	%rd2, %rd1;
	add.u64 	%rd3, %SP, 0;
	add.u64 	%rd4, %SPL, 0;
	ld.global.u32 	%r1, [%rd2];
	st.local.u32 	[%rd4], %r1;
	mov.u64 	%rd5, $str;
	cvta.global.u64 	%rd6, %rd5;
	{ // callseq 0, 0
	.param .b64 param0;
	st.param.b64 	[param0], %rd6;
	.param .b64 param1;
	st.param.b64 	[param1], %rd3;
	.param .b32 retval0;
	call.uni (retval0), 
	vprintf, 
	(
	param0, 
	param1
	);
	ld.param.b32 	%r2, [retval0];
	} // callseq 0
	ret;

}


// ===== COMPILED SASS (sm_100) =====

	.target	sm_100

	.elftype	@"ET_EXEC"


//--------------------- .note.nv.tkinfo           --------------------------
	.section	.note.nv.tkinfo,"",@"SHT_NOTE"
	.sectionflags	@"SHF_NOTE_NV_TKINFO"
	.tkinfo
        /*0018*/ 	.word	0x00000002
        /*0030*/ 	.string	""
        /*0030*/ 	.string	"ptxas"
        /*0030*/ 	.string	"Cuda compilation tools, release 13.0, V13.0.88"
        /*0030*/ 	.string	"Build cuda_13.0.r13.0/compiler.36424714_0"
        /*0030*/ 	.string	"-arch sm_100 -m 64 "



//--------------------- .note.nv.cuinfo           --------------------------
	.section	.note.nv.cuinfo,"",@"SHT_NOTE"
	.sectionflags	@"SHF_NOTE_NV_CUINFO"
        /*0018*/ 	.short	0x0002
        /*001a*/ 	.short	0x0064
        /*001c*/ 	.short	0x0082
	.zero		2


//--------------------- .nv.info                  --------------------------
	.section	.nv.info,"",@"SHT_CUDA_INFO"
	.align	4


	//----- nvinfo : EIATTR_REGCOUNT
	.align		4
        /*0000*/ 	.byte	0x04, 0x2f
        /*0002*/ 	.short	(.L_2 - .L_1)
	.align		4
.L_1:
        /*0004*/ 	.word	index@(_Z10printValuePi)
        /*0008*/ 	.word	0x00000018


	//----- nvinfo : EIATTR_FRAME_SIZE
	.align		4
.L_2:
        /*000c*/ 	.byte	0x04, 0x11
        /*000e*/ 	.short	(.L_4 - .L_3)
	.align		4
.L_3:
        /*0010*/ 	.word	index@(_Z10printValuePi)
        /*0014*/ 	.word	0x00000008


	//----- nvinfo : EIATTR_MIN_STACK_SIZE
	.align		4
.L_4:
        /*0018*/ 	.byte	0x04, 0x12
        /*001a*/ 	.short	(.L_6 - .L_5)
	.align		4
.L_5:
        /*001c*/ 	.word	index@(_Z10printValuePi)
        /*0020*/ 	.word	0x00000008
.L_6:


//--------------------- .nv.compat                --------------------------
	.section	.nv.compat,"",@"SHT_CUDA_COMPAT_INFO"
	.align	4
        /*0000*/ 	.byte	0x02, 0x09, 0x00, 0x00, 0x02, 0x02, 0x01, 0x00, 0x02, 0x05, 0x05, 0x00, 0x03, 0x07, 0x01, 0x01
        /*0010*/ 	.byte	0x02, 0x03, 0x00, 0x00, 0x02, 0x06, 0x01, 0x00, 0x04, 0x0b, 0x08, 0x00, 0x09, 0x00, 0x00, 0x00
        /*0020*/ 	.byte	0x00, 0x00, 0x00, 0x00


//--------------------- .nv.info._Z10printValuePi --------------------------
	.section	.nv.info._Z10printValuePi,"",@"SHT_CUDA_INFO"
	.sectionflags	@""
	.align	4


	//----- nvinfo : EIATTR_CUDA_API_VERSION
	.align		4
        /*0000*/ 	.byte	0x04, 0x37
        /*0002*/ 	.short	(.L_8 - .L_7)
.L_7:
        /*0004*/ 	.word	0x00000082


	//----- nvinfo : EIATTR_KPARAM_INFO
	.align		4
.L_8:
        /*0008*/ 	.byte	0x04, 0x17
        /*000a*/ 	.short	(.L_10 - .L_9)
.L_9:
        /*000c*/ 	.word	0x00000000
        /*0010*/ 	.short	0x0000
        /*0012*/ 	.short	0x0000
        /*0014*/ 	.byte	0x00, 0xf5, 0x21, 0x00


	//----- nvinfo : EIATTR_SPARSE_MMA_MASK
	.align		4
.L_10:
        /*0018*/ 	.byte	0x03, 0x50
        /*001a*/ 	.short	0x0000


	//----- nvinfo : EIATTR_MAXREG_COUNT
	.align		4
        /*001c*/ 	.byte	0x03, 0x1b
        /*001e*/ 	.short	0x00ff


	//----- nvinfo : EIATTR_EXTERNS
	.align		4
        /*0020*/ 	.byte	0x04, 0x0f
        /*0022*/ 	.short	(.L_12 - .L_11)


	//   ....[0]....
	.align		4
.L_11:
        /*0024*/ 	.word	index@(vprintf)


	//----- nvinfo : EIATTR_MERCURY_ISA_VERSION
	.align		4
.L_12:
        /*0028*/ 	.byte	0x03, 0x5f
        /*002a*/ 	.short	0x0101


	//----- nvinfo : EIATTR_VRC_CTA_INIT_COUNT
	.align		4
        /*002c*/ 	.byte	0x02, 0x4a
	.zero		1
	.zero		1


	//----- nvinfo : EIATTR_SYSCALL_OFFSETS
	.align		4
        /*0030*/ 	.byte	0x04, 0x46
        /*0032*/ 	.short	(.L_14 - .L_13)


	//   ....[0]....
.L_13:
        /*0034*/ 	.word	0x00000100


	//----- nvinfo : EIATTR_EXIT_INSTR_OFFSETS
	.align		4
.L_14:
        /*0038*/ 	.byte	0x04, 0x1c
        /*003a*/ 	.short	(.L_16 - .L_15)


	//   ....[0]....
.L_15:
        /*003c*/ 	.word	0x00000110


	//----- nvinfo : EIATTR_CBANK_PARAM_SIZE
	.align		4
.L_16:
        /*0040*/ 	.byte	0x03, 0x19
        /*0042*/ 	.short	0x0008


	//----- nvinfo : EIATTR_PARAM_CBANK
	.align		4
        /*0044*/ 	.byte	0x04, 0x0a
        /*0046*/ 	.short	(.L_18 - .L_17)
	.align		4
.L_17:
        /*0048*/ 	.word	index@(.nv.constant0._Z10printValuePi)
        /*004c*/ 	.short	0x0380
        /*004e*/ 	.short	0x0008


	//----- nvinfo : EIATTR_SW_WAR
	.align		4
.L_18:
        /*0050*/ 	.byte	0x04, 0x36
        /*0052*/ 	.short	(.L_20 - .L_19)
.L_19:
        /*0054*/ 	.word	0x00000008
.L_20:


//--------------------- .nv.callgraph             --------------------------
	.section	.nv.callgraph,"",@"SHT_CUDA_CALLGRAPH"
	.align	4
	.sectionentsize	8
	.align		4
        /*0000*/ 	.word	0x00000000
	.align		4
        /*0004*/ 	.word	0xffffffff
	.align		4
        /*0008*/ 	.word	index@(_Z10printValuePi)
	.align		4
        /*000c*/ 	.word	index@(vprintf)
	.align		4
        /*0010*/ 	.word	0x00000000
	.align		4
        /*0014*/ 	.word	0xfffffffe
	.align		4
        /*0018*/ 	.word	0x00000000
	.align		4
        /*001c*/ 	.word	0xfffffffd
	.align		4
        /*0020*/ 	.word	0x00000000
	.align		4
        /*0024*/ 	.word	0xfffffffc


//--------------------- .nv.constant4             --------------------------
	.section	.nv.constant4,"a",@progbits
	.align	8
	.align		8
.nv.constant4:
        /*0000*/ 	.dword	vprintf
	.align		8
        /*0008*/ 	.dword	$str


//--------------------- .text._Z10printValuePi    --------------------------
	.section	.text._Z10printValuePi,"ax",@progbits
	.align	128
        .global         _Z10printValuePi
        .type           _Z10printValuePi,@function
        .size           _Z10printValuePi,(.L_x_2 - _Z10printValuePi)
        .other          _Z10printValuePi,@"STO_CUDA_ENTRY STV_DEFAULT"
_Z10printValuePi:
.text._Z10printValuePi:
[----:B------:R-:W0:Y:S08]  /*0000*/  LDC R1, c[0x0][0x37c] ;  /* 0x0000df00ff017b82 */ /* 0x000e300000000800 */
[----:B------:R-:W1:Y:S01]  /*0010*/  LDC.64 R2, c[0x0][0x380] ;  /* 0x0000e000ff027b82 */ /* 0x000e620000000a00 */
[----:B------:R-:W1:Y:S01]  /*0020*/  LDCU.64 UR4, c[0x0][0x358] ;  /* 0x00006b00ff0477ac */ /* 0x000e620008000a00 */
[----:B0-----:R-:W-:Y:S01]  /*0030*/  VIADD R1, R1, 0xfffffff8 ;  /* 0xfffffff801017836 */ /* 0x001fe20000000000 */
[----:B------:R-:W0:Y:S01]  /*0040*/  LDCU.64 UR6, c[0x4][0x8] ;  /* 0x01000100ff0677ac */ /* 0x000e220008000a00 */
[----:B-1----:R-:W2:Y:S01]  /*0050*/  LDG.E R2, desc[UR4][R2.64] ;  /* 0x0000000402027981 */ /* 0x002ea2000c1e1900 */
[----:B------:R-:W-:Y:S01]  /*0060*/  MOV R0, 0x0 ;  /* 0x0000000000007802 */ /* 0x000fe20000000f00 */
[----:B------:R-:W1:Y:S01]  /*0070*/  LDCU UR4, c[0x0][0x2f8] ;  /* 0x00005f00ff0477ac */ /* 0x000e620008000800 */
[----:B0-----:R-:W-:Y:S01]  /*0080*/  IMAD.U32 R4, RZ, RZ, UR6 ;  /* 0x00000006ff047e24 */ /* 0x001fe2000f8e00ff */
[----:B------:R-:W-:Y:S01]  /*0090*/  MOV R5, UR7 ;  /* 0x0000000700057c02 */ /* 0x000fe20008000f00 */
[----:B------:R0:W3:Y:S01]  /*00a0*/  LDC.64 R8, c[0x4][R0] ;  /* 0x0100000000087b82 */ /* 0x0000e20000000a00 */
[----:B------:R-:W4:Y:S01]  /*00b0*/  LDCU UR5, c[0x0][0x2fc] ;  /* 0x00005f80ff0577ac */ /* 0x000f220008000800 */
[----:B-1----:R-:W-:-:S05]  /*00c0*/  IADD3 R6, P0, PT, R1, UR4, RZ ;  /* 0x0000000401067c10 */ /* 0x002fca000ff1e0ff */
[----:B----4-:R-:W-:Y:S01]  /*00d0*/  IMAD.X R7, RZ, RZ, UR5, P0 ;  /* 0x00000005ff077e24 */ /* 0x010fe200080e06ff */
[----:B--23--:R0:W-:Y:S07]  /*00e0*/  STL [R1], R2 ;  /* 0x0000000201007387 */ /* 0x00c1ee0000100800 */
[----:B------:R-:W-:-:S07]  /*00f0*/  LEPC R20, `(.L_x_0) ;  /* 0x000000001014794e */ /* 0x000fce0000000000 */
[----:B0-----:R-:W-:Y:S05]  /*0100*/  CALL.ABS.NOINC R8 ;  /* 0x0000000008007343 */ /* 0x001fea0003c00000 */
.L_x_0:
[----:B------:R-:W-:Y:S05]  /*0110*/  EXIT ;  /* 0x000000000000794d */ /* 0x000fea0003800000 */
.L_x_1:
[----:B------:R-:W-:-:S00]  /*0120*/  BRA `(.L_x_1) ;  /* 0xfffffffc00fc7947 */ /* 0x000fc0000383ffff */
[----:B------:R-:W-:-:S00]  /*0130*/  NOP ;  /* 0x0000000000007918 */ /* 0x000fc00000000000 */
        /* <DEDUP_REMOVED lines=12> */
.L_x_2:


//--------------------- .nv.global.init           --------------------------
	.section	.nv.global.init,"aw",@progbits
.nv.global.init:
	.type		$str,@object
	.size		$str,(.L_0 - $str)
$str:
        /*0000*/ 	.byte	0x76, 0x61, 0x6c, 0x75, 0x65, 0x20, 0x25, 0x64, 0x00
.L_0:


//--------------------- .nv.shared.reserved.0     --------------------------
	.section	.nv.shared.reserved.0,"aw",@nobits
	.weak		__nv_reservedSMEM_offset_0_alias
	.size		__nv_reservedSMEM_offset_0_alias, 0, 64
	.other		__nv_reservedSMEM_offset_0_alias,@"STO_CUDA_RESERVED_SHARED STV_DEFAULT"
__nv_reservedSMEM_offset_0_alias:
	.zero		0
	.zero		64


//--------------------- .nv.constant0._Z10printValuePi --------------------------
	.section	.nv.constant0._Z10printValuePi,"a",@progbits
	.sectionflags	@""
	.align	4
.nv.constant0._Z10printValuePi:
	.zero		904


//--------------------- SYMBOLS --------------------------

	.type		.nv.reservedSmem.offset0,@object
	.size		.nv.reservedSmem.offset0,0x4
	.type		vprintf,@function
